//
// Generated by NVIDIA NVVM Compiler
//
// Compiler Build ID: CL-36424714
// Cuda compilation tools, release 13.0, V13.0.88
// Based on NVVM 20.0.0
//

.version 9.0
.target sm_100
.address_size 64

	// .globl	_Z5hellov
.extern .func  (.param .b32 func_retval0) vprintf
(
	.param .b64 vprintf_param_0,
	.param .b64 vprintf_param_1
)
;
.global .align 1 .b8 $str[43] = {72, 101, 108, 108, 111, 32, 119, 111, 114, 108, 100, 33, 32, 73, 39, 109, 32, 116, 104, 114, 101, 97, 100, 32, 37, 100, 44, 32, 105, 110, 32, 98, 108, 111, 99, 107, 32, 37, 100, 44, 32, 10};

.visible .entry _Z5hellov()
{
	.local .align 8 .b8 	__local_depot0[8];
	.reg .b64 	%SP;
	.reg .b64 	%SPL;
	.reg .b32 	%r<5>;
	.reg .b64 	%rd<5>;

	mov.u64 	%SPL, __local_depot0;
	cvta.local.u64 	%SP, %SPL;
	add.u64 	%rd1, %SP, 0;
	add.u64 	%rd2, %SPL, 0;
	mov.u32 	%r1, %tid.x;
	mov.u32 	%r2, %ctaid.x;
	st.local.v2.u32 	[%rd2], {%r1, %r2};
	mov.u64 	%rd3, $str;
	cvta.global.u64 	%rd4, %rd3;
	{ // callseq 0, 0
	.param .b64 param0;
	st.param.b64 	[param0], %rd4;
	.param .b64 param1;
	st.param.b64 	[param1], %rd1;
	.param .b32 retval0;
	call.uni (retval0), 
	vprintf, 
	(
	param0, 
	param1
	);
	ld.param.b32 	%r3, [retval0];
	} // callseq 0
	ret;

}


// ===== COMPILED SASS (sm_100) =====

	.target	sm_100

	.elftype	@"ET_EXEC"


//--------------------- .note.nv.tkinfo           --------------------------
	.section	.note.nv.tkinfo,"",@"SHT_NOTE"
	.sectionflags	@"SHF_NOTE_NV_TKINFO"
	.tkinfo
        /*0018*/ 	.word	0x00000002
        /*0030*/ 	.string	""
        /*0030*/ 	.string	"ptxas"
        /*0030*/ 	.string	"Cuda compilation tools, release 13.0, V13.0.88"
        /*0030*/ 	.string	"Build cuda_13.0.r13.0/compiler.36424714_0"
        /*0030*/ 	.string	"-arch sm_100 -m 64 "



//--------------------- .note.nv.cuinfo           --------------------------
	.section	.note.nv.cuinfo,"",@"SHT_NOTE"
	.sectionflags	@"SHF_NOTE_NV_CUINFO"
        /*0018*/ 	.short	0x0002
        /*001a*/ 	.short	0x0064
        /*001c*/ 	.short	0x0082
	.zero		2


//--------------------- .nv.info                  --------------------------
	.section	.nv.info,"",@"SHT_CUDA_INFO"
	.align	4


	//----- nvinfo : EIATTR_REGCOUNT
	.align		4
        /*0000*/ 	.byte	0x04, 0x2f
        /*0002*/ 	.short	(.L_2 - .L_1)
	.align		4
.L_1:
        /*0004*/ 	.word	index@(_Z5hellov)
        /*0008*/ 	.word	0x00000018


	//----- nvinfo : EIATTR_FRAME_SIZE
	.align		4
.L_2:
        /*000c*/ 	.byte	0x04, 0x11
        /*000e*/ 	.short	(.L_4 - .L_3)
	.align		4
.L_3:
        /*0010*/ 	.word	index@(_Z5hellov)
        /*0014*/ 	.word	0x00000008


	//----- nvinfo : EIATTR_MIN_STACK_SIZE
	.align		4
.L_4:
        /*0018*/ 	.byte	0x04, 0x12
        /*001a*/ 	.short	(.L_6 - .L_5)
	.align		4
.L_5:
        /*001c*/ 	.word	index@(_Z5hellov)
        /*0020*/ 	.word	0x00000008
.L_6:


//--------------------- .nv.compat                --------------------------
	.section	.nv.compat,"",@"SHT_CUDA_COMPAT_INFO"
	.align	4
        /*0000*/ 	.byte	0x02, 0x09, 0x00, 0x00, 0x02, 0x02, 0x01, 0x00, 0x02, 0x05, 0x05, 0x00, 0x03, 0x07, 0x01, 0x01
        /*0010*/ 	.byte	0x02, 0x03, 0x00, 0x00, 0x02, 0x06, 0x01, 0x00, 0x04, 0x0b, 0x08, 0x00, 0x09, 0x00, 0x00, 0x00
        /*0020*/ 	.byte	0x00, 0x00, 0x00, 0x00


//--------------------- .nv.info._Z5hellov        --------------------------
	.section	.nv.info._Z5hellov,"",@"SHT_CUDA_INFO"
	.sectionflags	@""
	.align	4


	//----- nvinfo : EIATTR_CUDA_API_VERSION
	.align		4
        /*0000*/ 	.byte	0x04, 0x37
        /*0002*/ 	.short	(.L_8 - .L_7)
.L_7:
        /*0004*/ 	.word	0x00000082


	//----- nvinfo : EIATTR_SPARSE_MMA_MASK
	.align		4
.L_8:
        /*0008*/ 	.byte	0x03, 0x50
        /*000a*/ 	.short	0x0000


	//----- nvinfo : EIATTR_MAXREG_COUNT
	.align		4
        /*000c*/ 	.byte	0x03, 0x1b
        /*000e*/ 	.short	0x00ff


	//----- nvinfo : EIATTR_EXTERNS
	.align		4
        /*0010*/ 	.byte	0x04, 0x0f
        /*0012*/ 	.short	(.L_10 - .L_9)


	//   ....[0]....
	.align		4
.L_9:
        /*0014*/ 	.word	index@(vprintf)


	//----- nvinfo : EIATTR_MERCURY_ISA_VERSION
	.align		4
.L_10:
        /*0018*/ 	.byte	0x03, 0x5f
        /*001a*/ 	.short	0x0101


	//----- nvinfo : EIATTR_VRC_CTA_INIT_COUNT
	.align		4
        /*001c*/ 	.byte	0x02, 0x4a
	.zero		1
	.zero		1


	//----- nvinfo : EIATTR_SYSCALL_OFFSETS
	.align		4
        /*0020*/ 	.byte	0x04, 0x46
        /*0022*/ 	.short	(.L_12 - .L_11)


	//   ....[0]....
.L_11:
        /*0024*/ 	.word	0x000000f0


	//----- nvinfo : EIATTR_EXIT_INSTR_OFFSETS
	.align		4
.L_12:
        /*0028*/ 	.byte	0x04, 0x1c
        /*002a*/ 	.short	(.L_14 - .L_13)


	//   ....[0]....
.L_13:
        /*002c*/ 	.word	0x00000100


	//----- nvinfo : EIATTR_SW_WAR
	.align		4
.L_14:
        /*0030*/ 	.byte	0x04, 0x36
        /*0032*/ 	.short	(.L_16 - .L_15)
.L_15:
        /*0034*/ 	.word	0x00000008
.L_16:


//--------------------- .nv.callgraph             --------------------------
	.section	.nv.callgraph,"",@"SHT_CUDA_CALLGRAPH"
	.align	4
	.sectionentsize	8
	.align		4
        /*0000*/ 	.word	0x00000000
	.align		4
        /*0004*/ 	.word	0xffffffff
	.align		4
        /*0008*/ 	.word	index@(_Z5hellov)
	.align		4
        /*000c*/ 	.word	index@(vprintf)
	.align		4
        /*0010*/ 	.word	0x00000000
	.align		4
        /*0014*/ 	.word	0xfffffffe
	.align		4
        /*0018*/ 	.word	0x00000000
	.align		4
        /*001c*/ 	.word	0xfffffffd
	.align		4
        /*0020*/ 	.word	0x00000000
	.align		4
        /*0024*/ 	.word	0xfffffffc


//--------------------- .nv.constant4             --------------------------
	.section	.nv.constant4,"a",@progbits
	.align	8
	.align		8
.nv.constant4:
        /*0000*/ 	.dword	vprintf
	.align		8
        /*0008*/ 	.dword	$str


//--------------------- .text._Z5hellov           --------------------------
	.section	.text._Z5hellov,"ax",@progbits
	.align	128
        .global         _Z5hellov
        .type           _Z5hellov,@function
        .size           _Z5hellov,(.L_x_2 - _Z5hellov)
        .other          _Z5hellov,@"STO_CUDA_ENTRY STV_DEFAULT"
_Z5hellov:
.text._Z5hellov:
[----:B------:R-:W0:Y:S01]  /*0000*/  LDC R1, c[0x0][0x37c] ;  /* 0x0000df00ff017b82 */ /* 0x000e220000000800 */
[----:B------:R-:W1:Y:S01]  /*0010*/  S2R R8, SR_TID.X ;  /* 0x0000000000087919 */ /* 0x000e620000002100 */
[----:B0-----:R-:W-:Y:S01]  /*0020*/  VIADD R1, R1, 0xfffffff8 ;  /* 0xfffffff801017836 */ /* 0x001fe20000000000 */
[----:B------:R-:W-:Y:S01]  /*0030*/  MOV R0, 0x0 ;  /* 0x0000000000007802 */ /* 0x000fe20000000f00 */
[----:B------:R-:W0:Y:S01]  /*0040*/  LDCU UR4, c[0x0][0x2f8] ;  /* 0x00005f00ff0477ac */ /* 0x000e220008000800 */
[----:B------:R-:W1:Y:S03]  /*0050*/  S2R R9, SR_CTAID.X ;  /* 0x0000000000097919 */ /* 0x000e660000002500 */
[----:B------:R2:W3:Y:S01]  /*0060*/  LDC.64 R2, c[0x4][R0] ;  /* 0x0100000000027b82 */ /* 0x0004e20000000a00 */
[----:B------:R-:W4:Y:S01]  /*0070*/  LDCU.64 UR6, c[0x4][0x8] ;  /* 0x01000100ff0677ac */ /* 0x000f220008000a00 */
[----:B------:R-:W5:Y:S01]  /*0080*/  LDCU UR5, c[0x0][0x2fc] ;  /* 0x00005f80ff0577ac */ /* 0x000f620008000800 */
[----:B0-----:R-:W-:Y:S01]  /*0090*/  IADD3 R6, P0, PT, R1, UR4, RZ ;  /* 0x0000000401067c10 */ /* 0x001fe2000ff1e0ff */
[----:B----4-:R-:W-:Y:S01]  /*00a0*/  IMAD.U32 R4, RZ, RZ, UR6 ;  /* 0x00000006ff047e24 */ /* 0x010fe2000f8e00ff */
[----:B------:R-:W-:-:S03]  /*00b0*/  MOV R5, UR7 ;  /* 0x0000000700057c02 */ /* 0x000fc60008000f00 */
[----:B-----5:R-:W-:Y:S01]  /*00c0*/  IMAD.X R7, RZ, RZ, UR5, P0 ;  /* 0x00000005ff077e24 */ /* 0x020fe200080e06ff */
[----:B-1----:R2:W-:Y:S07]  /*00d0*/  STL.64 [R1], R8 ;  /* 0x0000000801007387 */ /* 0x0025ee0000100a00 */
[----:B------:R-:W-:-:S07]  /*00e0*/  LEPC R20, `(.L_x_0) ;  /* 0x000000001014794e */ /* 0x000fce0000000000 */
[----:B--23--:R-:W-:Y:S05]  /*00f0*/  CALL.ABS.NOINC R2 ;  /* 0x0000000002007343 */ /* 0x00cfea0003c00000 */
.L_x_0:
[----:B------:R-:W-:Y:S05]  /*0100*/  EXIT ;  /* 0x000000000000794d */ /* 0x000fea0003800000 */
.L_x_1:
[----:B------:R-:W-:-:S00]  /*0110*/  BRA `(.L_x_1) ;  /* 0xfffffffc00fc7947 */ /* 0x000fc0000383ffff */
[----:B------:R-:W-:-:S00]  /*0120*/  NOP ;  /* 0x0000000000007918 */ /* 0x000fc00000000000 */
        /* <DEDUP_REMOVED lines=13> */
.L_x_2:


//--------------------- .nv.global.init           --------------------------
	.section	.nv.global.init,"aw",@progbits
.nv.global.init:
	.type		$str,@object
	.size		$str,(.L_0 - $str)
$str:
        /*0000*/ 	.byte	0x48, 0x65, 0x6c, 0x6c, 0x6f, 0x20, 0x77, 0x6f, 0x72, 0x6c, 0x64, 0x21, 0x20, 0x49, 0x27, 0x6d
        /*0010*/ 	.byte	0x20, 0x74, 0x68, 0x72, 0x65, 0x61, 0x64, 0x20, 0x25, 0x64, 0x2c, 0x20, 0x69, 0x6e, 0x20, 0x62
        /*0020*/ 	.byte	0x6c, 0x6f, 0x63, 0x6b, 0x20, 0x25, 0x64, 0x2c, 0x20, 0x0a, 0x00
.L_0:


//--------------------- .nv.shared.reserved.0     --------------------------
	.section	.nv.shared.reserved.0,"aw",@nobits
	.weak		__nv_reservedSMEM_offset_0_alias
	.size		__nv_reservedSMEM_offset_0_alias, 0, 64
	.other		__nv_reservedSMEM_offset_0_alias,@"STO_CUDA_RESERVED_SHARED STV_DEFAULT"
__nv_reservedSMEM_offset_0_alias:
	.zero		0
	.zero		64


//--------------------- .nv.constant0._Z5hellov   --------------------------
	.section	.nv.constant0._Z5hellov,"a",@progbits
	.sectionflags	@""
	.align	4
.nv.constant0._Z5hellov:
	.zero		896


//--------------------- SYMBOLS --------------------------

	.type		.nv.reservedSmem.offset0,@object
	.size		.nv.reservedSmem.offset0,0x4
	.type		vprintf,@function
